	.headerflags	@"EF_CUDA_TEXMODE_UNIFIED EF_CUDA_64BIT_ADDRESS EF_CUDA_ACCELERATORS EF_CUDA_SM90 EF_CUDA_VIRTUAL_SM(EF_CUDA_SM90)"
	.elftype	@"ET_EXEC"


//--------------------- .nv.info                  --------------------------
	.section	.nv.info,"",@"SHT_CUDA_INFO"
	.align	4


	//----- nvinfo : EIATTR_REGCOUNT
	.align		4
        /*0000*/ 	.byte	0x04, 0x2f
        /*0002*/ 	.short	(.L_1 - .L_0)
	.align		4
.L_0:
        /*0004*/ 	.word	index@(triton_poi_fused__to_copy_add_arange_clamp_mul_sub_141)
        /*0008*/ 	.word	0x0000000c


	//----- nvinfo : EIATTR_MIN_STACK_SIZE
	.align		4
.L_1:
        /*000c*/ 	.byte	0x04, 0x12
        /*000e*/ 	.short	(.L_3 - .L_2)
	.align		4
.L_2:
        /*0010*/ 	.word	index@(triton_poi_fused__to_copy_add_arange_clamp_mul_sub_141)
        /*0014*/ 	.word	0x00000000


	//----- nvinfo : EIATTR_FRAME_SIZE
	.align		4
.L_3:
        /*0018*/ 	.byte	0x04, 0x11
        /*001a*/ 	.short	(.L_5 - .L_4)
	.align		4
.L_4:
        /*001c*/ 	.word	index@(triton_poi_fused__to_copy_add_arange_clamp_mul_sub_141)
        /*0020*/ 	.word	0x00000000


	//----- nvinfo : EIATTR_MIN_STACK_SIZE
	.align		4
.L_5:
        /*0024*/ 	.byte	0x04, 0x12
        /*0026*/ 	.short	(.L_7 - .L_6)
	.align		4
.L_6:
        /*0028*/ 	.word	index@(triton_poi_fused__to_copy_add_arange_clamp_mul_sub_141)
        /*002c*/ 	.word	0x00000000
.L_7:


//--------------------- .nv.info.triton_poi_fused__to_copy_add_arange_clamp_mul_sub_141 --------------------------
	.section	.nv.info.triton_poi_fused__to_copy_add_arange_clamp_mul_sub_141,"",@"SHT_CUDA_INFO"
	.sectionflags	@""
	.align	4


	//----- nvinfo : EIATTR_CUDA_API_VERSION
	.align		4
        /*0000*/ 	.byte	0x04, 0x37
        /*0002*/ 	.short	(.L_9 - .L_8)
.L_8:
        /*0004*/ 	.word	0x0000007c


	//----- nvinfo : EIATTR_KPARAM_INFO
	.align		4
.L_9:
        /*0008*/ 	.byte	0x04, 0x17
        /*000a*/ 	.short	(.L_11 - .L_10)
.L_10:
        /*000c*/ 	.word	0x00000000
        /*0010*/ 	.short	0x0001
        /*0012*/ 	.short	0x0008
        /*0014*/ 	.byte	0x00, 0xf0, 0x11, 0x00


	//----- nvinfo : EIATTR_KPARAM_INFO
	.align		4
.L_11:
        /*0018*/ 	.byte	0x04, 0x17
        /*001a*/ 	.short	(.L_13 - .L_12)
.L_12:
        /*001c*/ 	.word	0x00000000
        /*0020*/ 	.short	0x0000
        /*0022*/ 	.short	0x0000
        /*0024*/ 	.byte	0x00, 0xf4, 0x21, 0x00


	//----- nvinfo : EIATTR_SPARSE_MMA_MASK
	.align		4
.L_13:
        /*0028*/ 	.byte	0x03, 0x50
        /*002a*/ 	.short	0x0000


	//----- nvinfo : EIATTR_MAXREG_COUNT
	.align		4
        /*002c*/ 	.byte	0x03, 0x1b
        /*002e*/ 	.short	0x00ff


	//----- nvinfo : EIATTR_EXIT_INSTR_OFFSETS
	.align		4
        /*0030*/ 	.byte	0x04, 0x1c
        /*0032*/ 	.short	(.L_15 - .L_14)


	//   ....[0]....
.L_14:
        /*0034*/ 	.word	0x00000190


	//   ....[1]....
        /*0038*/ 	.word	0x000001c0


	//----- nvinfo : EIATTR_REQNTID
	.align		4
.L_15:
        /*003c*/ 	.byte	0x04, 0x10
        /*003e*/ 	.short	(.L_17 - .L_16)
.L_16:
        /*0040*/ 	.word	0x00000020
        /*0044*/ 	.word	0x00000001
        /*0048*/ 	.word	0x00000001


	//----- nvinfo : EIATTR_CBANK_PARAM_SIZE
	.align		4
.L_17:
        /*004c*/ 	.byte	0x03, 0x19
        /*004e*/ 	.short	0x000c


	//----- nvinfo : EIATTR_PARAM_CBANK
	.align		4
        /*0050*/ 	.byte	0x04, 0x0a
        /*0052*/ 	.short	(.L_19 - .L_18)
	.align		4
.L_18:
        /*0054*/ 	.word	index@(.nv.constant0.triton_poi_fused__to_copy_add_arange_clamp_mul_sub_141)
        /*0058*/ 	.short	0x0210
        /*005a*/ 	.short	0x000c


	//----- nvinfo : EIATTR_SW_WAR
	.align		4
.L_19:
        /*005c*/ 	.byte	0x04, 0x36
        /*005e*/ 	.short	(.L_21 - .L_20)
.L_20:
        /*0060*/ 	.word	0x00000008
.L_21:


//--------------------- .nv.callgraph             --------------------------
	.section	.nv.callgraph,"",@"SHT_CUDA_CALLGRAPH"
	.align	4
	.sectionentsize	8
	.align		4
        /*0000*/ 	.word	0x00000000
	.align		4
        /*0004*/ 	.word	0xffffffff
	.align		4
        /*0008*/ 	.word	0x00000000
	.align		4
        /*000c*/ 	.word	0xfffffffe
	.align		4
        /*0010*/ 	.word	0x00000000
	.align		4
        /*0014*/ 	.word	0xfffffffd
	.align		4
        /*0018*/ 	.word	0x00000000
	.align		4
        /*001c*/ 	.word	0xfffffffc


//--------------------- .text.triton_poi_fused__to_copy_add_arange_clamp_mul_sub_141 --------------------------
	.section	.text.triton_poi_fused__to_copy_add_arange_clamp_mul_sub_141,"ax",@progbits
	.align	128
        .global         triton_poi_fused__to_copy_add_arange_clamp_mul_sub_141
        .type           triton_poi_fused__to_copy_add_arange_clamp_mul_sub_141,@function
        .size           triton_poi_fused__to_copy_add_arange_clamp_mul_sub_141,(.L_x_1 - triton_poi_fused__to_copy_add_arange_clamp_mul_sub_141)
        .other          triton_poi_fused__to_copy_add_arange_clamp_mul_sub_141,@"STO_CUDA_ENTRY STV_DEFAULT"
triton_poi_fused__to_copy_add_arange_clamp_mul_sub_141:
.text.triton_poi_fused__to_copy_add_arange_clamp_mul_sub_141:
[----:B------:R-:W0:Y:S02]  /*0000*/  LDC R1, c[0x0][0x28] ;  /* 0x00000a00ff017b82 */ /* 0x000e240000000800 */
[----:B------:R-:W1:Y:S01]  /*0010*/  S2R R0, SR_TID.X ;  /* 0x0000000000007919 */ /* 0x000e620000002100 */
[----:B------:R-:W-:Y:S01]  /*0020*/  HFMA2.MMA R3, -RZ, RZ, 1.375, 0 ;  /* 0x3d800000ff037435 */ /* 0x000fe200000001ff */
[----:B------:R-:W2:Y:S01]  /*0030*/  S2R R5, SR_CTAID.X ;  /* 0x0000000000057919 */ /* 0x000ea20000002500 */
[----:B-1----:R-:W-:-:S05]  /*0040*/  IMAD.SHL.U32 R0, R0, 0x2, RZ ;  /* 0x0000000200007824 */ /* 0x002fca00078e00ff */
[----:B------:R-:W-:-:S05]  /*0050*/  LOP3.LUT R0, R0, 0x3e, RZ, 0xc0, !PT ;  /* 0x0000003e00007812 */ /* 0x000fca00078ec0ff */
[----:B--2---:R-:W-:-:S05]  /*0060*/  IMAD R5, R5, 0x40, R0 ;  /* 0x0000004005057824 */ /* 0x004fca00078e0200 */
[----:B------:R-:W-:Y:S02]  /*0070*/  IADD3 R0, R5, 0x1, RZ ;  /* 0x0000000105007810 */ /* 0x000fe40007ffe0ff */
[----:B------:R-:W-:Y:S02]  /*0080*/  I2FP.F32.S32 R2, R5 ;  /* 0x0000000500027245 */ /* 0x000fe40000201400 */
[----:B------:R-:W-:Y:S02]  /*0090*/  I2FP.F32.S32 R0, R0 ;  /* 0x0000000000007245 */ /* 0x000fe40000201400 */
[----:B------:R-:W-:Y:S01]  /*00a0*/  ISETP.GE.AND P0, PT, R5, 0x40, PT ;  /* 0x000000400500780c */ /* 0x000fe20003f06270 */
[----:B------:R-:W-:Y:S02]  /*00b0*/  FADD R2, R2, 0.5 ;  /* 0x3f00000002027421 */ /* 0x000fe40000000000 */
[----:B------:R-:W-:Y:S02]  /*00c0*/  FADD R0, R0, 0.5 ;  /* 0x3f00000000007421 */ /* 0x000fe40000000000 */
[----:B------:R-:W-:-:S02]  /*00d0*/  FFMA R2, R2, R3, -0.5 ;  /* 0xbf00000002027423 */ /* 0x000fc40000000003 */
[----:B------:R-:W-:-:S03]  /*00e0*/  FFMA R0, R0, R3, -0.5 ;  /* 0xbf00000000007423 */ /* 0x000fc60000000003 */
[----:B------:R-:W-:Y:S02]  /*00f0*/  FMNMX R4, RZ, R2, !PT ;  /* 0x00000002ff047209 */ /* 0x000fe40007800000 */
[----:B------:R-:W1:Y:S01]  /*0100*/  LDC.64 R2, c[0x0][0x210] ;  /* 0x00008400ff027b82 */ /* 0x000e620000000a00 */
[----:B------:R-:W-:Y:S01]  /*0110*/  FMNMX R0, RZ, R0, !PT ;  /* 0x00000000ff007209 */ /* 0x000fe20007800000 */
[----:B------:R-:W2:Y:S08]  /*0120*/  F2I.TRUNC.NTZ R6, R4 ;  /* 0x0000000400067305 */ /* 0x000eb0000020f100 */
[----:B------:R-:W3:Y:S01]  /*0130*/  F2I.TRUNC.NTZ R7, R0 ;  /* 0x0000000000077305 */ /* 0x000ee2000020f100 */
[----:B--2---:R-:W-:-:S05]  /*0140*/  I2FP.F32.S32 R9, R6 ;  /* 0x0000000600097245 */ /* 0x004fca0000201400 */
[----:B------:R-:W-:Y:S01]  /*0150*/  FADD.SAT R6, R4, -R9 ;  /* 0x8000000904067221 */ /* 0x000fe20000002000 */
[----:B-1----:R-:W-:Y:S01]  /*0160*/  IMAD.WIDE R2, R5, 0x4, R2 ;  /* 0x0000000405027825 */ /* 0x002fe200078e0202 */
[----:B---3--:R-:W-:-:S05]  /*0170*/  I2FP.F32.S32 R7, R7 ;  /* 0x0000000700077245 */ /* 0x008fca0000201400 */
[----:B------:R-:W-:Y:S01]  /*0180*/  FADD.SAT R7, R0, -R7 ;  /* 0x8000000700077221 */ /* 0x000fe20000002000 */
[----:B------:R-:W-:Y:S06]  /*0190*/  @P0 EXIT ;  /* 0x000000000000094d */ /* 0x000fec0003800000 */
[----:B------:R-:W-:Y:S02]  /*01a0*/  ULDC.64 UR4, c[0x0][0x208] ;  /* 0x0000820000047ab9 */ /* 0x000fe40000000a00 */
[----:B------:R-:W-:Y:S01]  /*01b0*/  STG.E.64 desc[UR4][R2.64], R6 ;  /* 0x0000000602007986 */ /* 0x000fe2000c101b04 */
[----:B------:R-:W-:Y:S05]  /*01c0*/  EXIT ;  /* 0x000000000000794d */ /* 0x000fea0003800000 */
.L_x_0:
[----:B------:R-:W-:-:S00]  /*01d0*/  BRA `(.L_x_0) ;  /* 0xfffffffc00fc7947 */ /* 0x000fc0000383ffff */
[----:B------:R-:W-:-:S00]  /*01e0*/  NOP ;  /* 0x0000000000007918 */ /* 0x000fc00000000000 */
        /* <DEDUP_REMOVED lines=9> */
.L_x_1:


//--------------------- .nv.constant0.triton_poi_fused__to_copy_add_arange_clamp_mul_sub_141 --------------------------
	.section	.nv.constant0.triton_poi_fused__to_copy_add_arange_clamp_mul_sub_141,"a",@progbits
	.sectionflags	@""
	.align	4
.nv.constant0.triton_poi_fused__to_copy_add_arange_clamp_mul_sub_141:
	.zero		540
